	.headerflags	@"EF_CUDA_TEXMODE_UNIFIED EF_CUDA_64BIT_ADDRESS EF_CUDA_ACCELERATORS EF_CUDA_SM90 EF_CUDA_VIRTUAL_SM(EF_CUDA_SM90)"
	.elftype	@"ET_EXEC"


//--------------------- .nv.info                  --------------------------
	.section	.nv.info,"",@"SHT_CUDA_INFO"
	.align	4


	//----- nvinfo : EIATTR_REGCOUNT
	.align		4
        /*0000*/ 	.byte	0x04, 0x2f
        /*0002*/ 	.short	(.L_2 - .L_1)
	.align		4
.L_1:
        /*0004*/ 	.word	index@(triton_poi_fused__native_batch_norm_legit_leaky_relu_6)
        /*0008*/ 	.word	0x00000028


	//----- nvinfo : EIATTR_MIN_STACK_SIZE
	.align		4
.L_2:
        /*000c*/ 	.byte	0x04, 0x12
        /*000e*/ 	.short	(.L_4 - .L_3)
	.align		4
.L_3:
        /*0010*/ 	.word	index@(triton_poi_fused__native_batch_norm_legit_leaky_relu_6)
        /*0014*/ 	.word	0x00000000


	//----- nvinfo : EIATTR_FRAME_SIZE
	.align		4
.L_4:
        /*0018*/ 	.byte	0x04, 0x11
        /*001a*/ 	.short	(.L_6 - .L_5)
	.align		4
.L_5:
        /*001c*/ 	.word	index@(triton_poi_fused__native_batch_norm_legit_leaky_relu_6)
        /*0020*/ 	.word	0x00000000


	//----- nvinfo : EIATTR_MIN_STACK_SIZE
	.align		4
.L_6:
        /*0024*/ 	.byte	0x04, 0x12
        /*0026*/ 	.short	(.L_8 - .L_7)
	.align		4
.L_7:
        /*0028*/ 	.word	index@(triton_poi_fused__native_batch_norm_legit_leaky_relu_6)
        /*002c*/ 	.word	0x00000000
.L_8:


//--------------------- .nv.info.triton_poi_fused__native_batch_norm_legit_leaky_relu_6 --------------------------
	.section	.nv.info.triton_poi_fused__native_batch_norm_legit_leaky_relu_6,"",@"SHT_CUDA_INFO"
	.sectionflags	@""
	.align	4


	//----- nvinfo : EIATTR_CUDA_API_VERSION
	.align		4
        /*0000*/ 	.byte	0x04, 0x37
        /*0002*/ 	.short	(.L_10 - .L_9)
.L_9:
        /*0004*/ 	.word	0x0000007c


	//----- nvinfo : EIATTR_KPARAM_INFO
	.align		4
.L_10:
        /*0008*/ 	.byte	0x04, 0x17
        /*000a*/ 	.short	(.L_12 - .L_11)
.L_11:
        /*000c*/ 	.word	0x00000000
        /*0010*/ 	.short	0x0007
        /*0012*/ 	.short	0x0034
        /*0014*/ 	.byte	0x00, 0xf0, 0x11, 0x00


	//----- nvinfo : EIATTR_KPARAM_INFO
	.align		4
.L_12:
        /*0018*/ 	.byte	0x04, 0x17
        /*001a*/ 	.short	(.L_14 - .L_13)
.L_13:
        /*001c*/ 	.word	0x00000000
        /*0020*/ 	.short	0x0006
        /*0022*/ 	.short	0x0030
        /*0024*/ 	.byte	0x00, 0xf0, 0x11, 0x00


	//----- nvinfo : EIATTR_KPARAM_INFO
	.align		4
.L_14:
        /*0028*/ 	.byte	0x04, 0x17
        /*002a*/ 	.short	(.L_16 - .L_15)
.L_15:
        /*002c*/ 	.word	0x00000000
        /*0030*/ 	.short	0x0005
        /*0032*/ 	.short	0x0028
        /*0034*/ 	.byte	0x00, 0xf4, 0x21, 0x00


	//----- nvinfo : EIATTR_KPARAM_INFO
	.align		4
.L_16:
        /*0038*/ 	.byte	0x04, 0x17
        /*003a*/ 	.short	(.L_18 - .L_17)
.L_17:
        /*003c*/ 	.word	0x00000000
        /*0040*/ 	.short	0x0004
        /*0042*/ 	.short	0x0020
        /*0044*/ 	.byte	0x00, 0xf4, 0x21, 0x00


	//----- nvinfo : EIATTR_KPARAM_INFO
	.align		4
.L_18:
        /*0048*/ 	.byte	0x04, 0x17
        /*004a*/ 	.short	(.L_20 - .L_19)
.L_19:
        /*004c*/ 	.word	0x00000000
        /*0050*/ 	.short	0x0003
        /*0052*/ 	.short	0x0018
        /*0054*/ 	.byte	0x00, 0xf4, 0x21, 0x00


	//----- nvinfo : EIATTR_KPARAM_INFO
	.align		4
.L_20:
        /*0058*/ 	.byte	0x04, 0x17
        /*005a*/ 	.short	(.L_22 - .L_21)
.L_21:
        /*005c*/ 	.word	0x00000000
        /*0060*/ 	.short	0x0002
        /*0062*/ 	.short	0x0010
        /*0064*/ 	.byte	0x00, 0xf4, 0x21, 0x00


	//----- nvinfo : EIATTR_KPARAM_INFO
	.align		4
.L_22:
        /*0068*/ 	.byte	0x04, 0x17
        /*006a*/ 	.short	(.L_24 - .L_23)
.L_23:
        /*006c*/ 	.word	0x00000000
        /*0070*/ 	.short	0x0001
        /*0072*/ 	.short	0x0008
        /*0074*/ 	.byte	0x00, 0xf4, 0x21, 0x00


	//----- nvinfo : EIATTR_KPARAM_INFO
	.align		4
.L_24:
        /*0078*/ 	.byte	0x04, 0x17
        /*007a*/ 	.short	(.L_26 - .L_25)
.L_25:
        /*007c*/ 	.word	0x00000000
        /*0080*/ 	.short	0x0000
        /*0082*/ 	.short	0x0000
        /*0084*/ 	.byte	0x00, 0xf4, 0x21, 0x00


	//----- nvinfo : EIATTR_SPARSE_MMA_MASK
	.align		4
.L_26:
        /*0088*/ 	.byte	0x03, 0x50
        /*008a*/ 	.short	0x0000


	//----- nvinfo : EIATTR_MAXREG_COUNT
	.align		4
        /*008c*/ 	.byte	0x03, 0x1b
        /*008e*/ 	.short	0x00ff


	//----- nvinfo : EIATTR_EXIT_INSTR_OFFSETS
	.align		4
        /*0090*/ 	.byte	0x04, 0x1c
        /*0092*/ 	.short	(.L_28 - .L_27)


	//   ....[0]....
.L_27:
        /*0094*/ 	.word	0x00000e50


	//   ....[1]....
        /*0098*/ 	.word	0x00000ea0


	//----- nvinfo : EIATTR_REQNTID
	.align		4
.L_28:
        /*009c*/ 	.byte	0x04, 0x10
        /*009e*/ 	.short	(.L_30 - .L_29)
.L_29:
        /*00a0*/ 	.word	0x00000100
        /*00a4*/ 	.word	0x00000001
        /*00a8*/ 	.word	0x00000001


	//----- nvinfo : EIATTR_CBANK_PARAM_SIZE
	.align		4
.L_30:
        /*00ac*/ 	.byte	0x03, 0x19
        /*00ae*/ 	.short	0x0038


	//----- nvinfo : EIATTR_PARAM_CBANK
	.align		4
        /*00b0*/ 	.byte	0x04, 0x0a
        /*00b2*/ 	.short	(.L_32 - .L_31)
	.align		4
.L_31:
        /*00b4*/ 	.word	index@(.nv.constant0.triton_poi_fused__native_batch_norm_legit_leaky_relu_6)
        /*00b8*/ 	.short	0x0210
        /*00ba*/ 	.short	0x0038


	//----- nvinfo : EIATTR_SW_WAR
	.align		4
.L_32:
        /*00bc*/ 	.byte	0x04, 0x36
        /*00be*/ 	.short	(.L_34 - .L_33)
.L_33:
        /*00c0*/ 	.word	0x00000008
.L_34:


//--------------------- .nv.callgraph             --------------------------
	.section	.nv.callgraph,"",@"SHT_CUDA_CALLGRAPH"
	.align	4
	.sectionentsize	8
	.align		4
        /*0000*/ 	.word	0x00000000
	.align		4
        /*0004*/ 	.word	0xffffffff
	.align		4
        /*0008*/ 	.word	0x00000000
	.align		4
        /*000c*/ 	.word	0xfffffffe
	.align		4
        /*0010*/ 	.word	0x00000000
	.align		4
        /*0014*/ 	.word	0xfffffffd
	.align		4
        /*0018*/ 	.word	0x00000000
	.align		4
        /*001c*/ 	.word	0xfffffffc


//--------------------- .nv.constant4             --------------------------
	.section	.nv.constant4,"a",@progbits
	.align	8
	.align		8
.nv.constant4:
        /*0000*/ 	.dword	_$_str


//--------------------- .text.triton_poi_fused__native_batch_norm_legit_leaky_relu_6 --------------------------
	.section	.text.triton_poi_fused__native_batch_norm_legit_leaky_relu_6,"ax",@progbits
	.sectionflags	@"SHF_BARRIERS=1"
	.align	128
        .global         triton_poi_fused__native_batch_norm_legit_leaky_relu_6
        .type           triton_poi_fused__native_batch_norm_legit_leaky_relu_6,@function
        .size           triton_poi_fused__native_batch_norm_legit_leaky_relu_6,(.L_x_1 - triton_poi_fused__native_batch_norm_legit_leaky_relu_6)
        .other          triton_poi_fused__native_batch_norm_legit_leaky_relu_6,@"STO_CUDA_ENTRY STV_DEFAULT"
triton_poi_fused__native_batch_norm_legit_leaky_relu_6:
.text.triton_poi_fused__native_batch_norm_legit_leaky_relu_6:
[----:B------:R-:W0:Y:S01]  /*0000*/  LDC R1, c[0x0][0x28] ;  /* 0x00000a00ff017b82 */ /* 0x000e220000000800 */
[----:B------:R-:W1:Y:S07]  /*0010*/  S2R R4, SR_TID.X ;  /* 0x0000000000047919 */ /* 0x000e6e0000002100 */
[----:B------:R-:W2:Y:S01]  /*0020*/  LDC.64 R16, c[0x0][0x218] ;  /* 0x00008600ff107b82 */ /* 0x000ea20000000a00 */
[----:B------:R-:W-:Y:S02]  /*0030*/  CS2R R12, SRZ ;  /* 0x00000000000c7805 */ /* 0x000fe4000001ff00 */
[----:B------:R-:W-:Y:S01]  /*0040*/  CS2R R14, SRZ ;  /* 0x00000000000e7805 */ /* 0x000fe2000001ff00 */
[----:B------:R-:W3:Y:S01]  /*0050*/  S2R R3, SR_CTAID.X ;  /* 0x0000000000037919 */ /* 0x000ee20000002500 */
[----:B------:R-:W-:Y:S01]  /*0060*/  ULDC.64 UR6, c[0x0][0x208] ;  /* 0x0000820000067ab9 */ /* 0x000fe20000000a00 */
[----:B------:R-:W-:Y:S01]  /*0070*/  CS2R R10, SRZ ;  /* 0x00000000000a7805 */ /* 0x000fe2000001ff00 */
[----:B------:R-:W4:Y:S01]  /*0080*/  S2R R33, SR_CTAID.Y ;  /* 0x0000000000217919 */ /* 0x000f220000002600 */
[----:B------:R-:W5:Y:S01]  /*0090*/  LDC.64 R34, c[0x0][0x210] ;  /* 0x00008400ff227b82 */ /* 0x000f620000000a00 */
[----:B-1----:R-:W-:Y:S01]  /*00a0*/  IMAD.SHL.U32 R0, R4, 0x4, RZ ;  /* 0x0000000404007824 */ /* 0x002fe200078e00ff */
[----:B------:R-:W-:-:S02]  /*00b0*/  SHF.R.U32.HI R5, RZ, 0x4, R4 ;  /* 0x00000004ff057819 */ /* 0x000fc40000011604 */
[----:B---3--:R-:W-:-:S04]  /*00c0*/  SHF.L.U32 R3, R3, 0x6, RZ ;  /* 0x0000000603037819 */ /* 0x008fc800000006ff */
[----:B------:R-:W-:Y:S01]  /*00d0*/  LOP3.LUT R29, R3, 0x3c, R0, 0xf8, !PT ;  /* 0x0000003c031d7812 */ /* 0x000fe200078ef800 */
[----:B----4-:R-:W-:-:S03]  /*00e0*/  IMAD.SHL.U32 R33, R33, 0x40, RZ ;  /* 0x0000004021217824 */ /* 0x010fc600078e00ff */
[C---:B------:R-:W-:Y:S01]  /*00f0*/  ISETP.GE.AND P0, PT, R29.reuse, 0x400, PT ;  /* 0x000004001d00780c */ /* 0x040fe20003f06270 */
[----:B--2---:R-:W-:Y:S01]  /*0100*/  IMAD.WIDE R30, R29, 0x4, R16 ;  /* 0x000000041d1e7825 */ /* 0x004fe200078e0210 */
[----:B------:R-:W-:-:S04]  /*0110*/  SHF.R.S32.HI R2, RZ, 0x1f, R29 ;  /* 0x0000001fff027819 */ /* 0x000fc8000001141d */
[----:B------:R-:W-:-:S04]  /*0120*/  LEA.HI R2, R2, R29, RZ, 0x8 ;  /* 0x0000001d02027211 */ /* 0x000fc800078f40ff */
[C---:B------:R-:W-:Y:S02]  /*0130*/  SHF.L.U32 R4, R2.reuse, 0xc, RZ ;  /* 0x0000000c02047819 */ /* 0x040fe400000006ff */
[----:B------:R-:W-:Y:S01]  /*0140*/  LOP3.LUT R32, R2, 0xffffff00, RZ, 0xc0, !PT ;  /* 0xffffff0002207812 */ /* 0x000fe200078ec0ff */
[----:B------:R1:W2:Y:S01]  /*0150*/  @!P0 LDG.E.EL.128 R12, desc[UR6][R30.64] ;  /* 0x000000061e0c8981 */ /* 0x0002a2000c2e1d00 */
[----:B------:R-:W-:Y:S02]  /*0160*/  SGXT.U32 R2, R5, 0x4 ;  /* 0x000000040502781a */ /* 0x000fe40000000000 */
[----:B------:R-:W-:Y:S02]  /*0170*/  LOP3.LUT R5, R4, 0xfff00000, RZ, 0xc0, !PT ;  /* 0xfff0000004057812 */ /* 0x000fe400078ec0ff */
[----:B------:R-:W-:Y:S02]  /*0180*/  IADD3 R32, R29, -R32, RZ ;  /* 0x800000201d207210 */ /* 0x000fe40007ffe0ff */
[----:B------:R-:W-:-:S02]  /*0190*/  LOP3.LUT R4, R33, R2, RZ, 0xfc, !PT ;  /* 0x0000000221047212 */ /* 0x000fc400078efcff */
[----:B------:R-:W-:Y:S01]  /*01a0*/  LOP3.LUT R6, R33, 0x20, R2, 0xfe, !PT ;  /* 0x0000002021067812 */ /* 0x000fe200078efe02 */
[----:B-1----:R-:W1:Y:S01]  /*01b0*/  LDC.64 R30, c[0x0][0x220] ;  /* 0x00008800ff1e7b82 */ /* 0x002e620000000a00 */
[----:B------:R-:W-:Y:S01]  /*01c0*/  IMAD.IADD R8, R5, 0x1, R32 ;  /* 0x0000000105087824 */ /* 0x000fe200078e0220 */
[----:B------:R-:W-:Y:S02]  /*01d0*/  LOP3.LUT R5, R33, 0x10, R2, 0xfe, !PT ;  /* 0x0000001021057812 */ /* 0x000fe400078efe02 */
[----:B------:R-:W-:Y:S02]  /*01e0*/  LOP3.LUT R7, R33, 0x30, R2, 0xfe, !PT ;  /* 0x0000003021077812 */ /* 0x000fe400078efe02 */
[-C--:B------:R-:W-:Y:S01]  /*01f0*/  LEA R25, R4, R8.reuse, 0x8 ;  /* 0x0000000804197211 */ /* 0x080fe200078e40ff */
[----:B------:R-:W-:Y:S01]  /*0200*/  IMAD R27, R5, 0x100, R8 ;  /* 0x00000100051b7824 */ /* 0x000fe200078e0208 */
[----:B------:R-:W-:Y:S02]  /*0210*/  LEA R37, R6, R8, 0x8 ;  /* 0x0000000806257211 */ /* 0x000fe400078e40ff */
[----:B------:R-:W-:-:S02]  /*0220*/  CS2R R4, SRZ ;  /* 0x0000000000047805 */ /* 0x000fc4000001ff00 */
[----:B------:R-:W-:Y:S01]  /*0230*/  LEA R19, R7, R8, 0x8 ;  /* 0x0000000807137211 */ /* 0x000fe200078e40ff */
[--C-:B-----5:R-:W-:Y:S01]  /*0240*/  IMAD.WIDE R24, R25, 0x4, R34.reuse ;  /* 0x0000000419187825 */ /* 0x120fe200078e0222 */
[----:B------:R-:W-:Y:S02]  /*0250*/  CS2R R6, SRZ ;  /* 0x0000000000067805 */ /* 0x000fe4000001ff00 */
[----:B------:R-:W-:Y:S01]  /*0260*/  CS2R R8, SRZ ;  /* 0x0000000000087805 */ /* 0x000fe2000001ff00 */
[--C-:B------:R-:W-:Y:S01]  /*0270*/  IMAD.WIDE R26, R27, 0x4, R34.reuse ;  /* 0x000000041b1a7825 */ /* 0x100fe200078e0222 */
[----:B------:R-:W-:Y:S02]  /*0280*/  CS2R R16, SRZ ;  /* 0x0000000000107805 */ /* 0x000fe4000001ff00 */
[----:B------:R-:W-:Y:S02]  /*0290*/  CS2R R20, SRZ ;  /* 0x0000000000147805 */ /* 0x000fe4000001ff00 */
[----:B------:R-:W-:Y:S01]  /*02a0*/  CS2R R22, SRZ ;  /* 0x0000000000167805 */ /* 0x000fe2000001ff00 */
[--C-:B------:R-:W-:Y:S01]  /*02b0*/  IMAD.WIDE R36, R37, 0x4, R34.reuse ;  /* 0x0000000425247825 */ /* 0x100fe200078e0222 */
[----:B------:R3:W2:Y:S03]  /*02c0*/  @!P0 LDG.E.EL.128 R4, desc[UR6][R24.64] ;  /* 0x0000000618048981 */ /* 0x0006a6000c2e1d00 */
[----:B------:R-:W-:Y:S01]  /*02d0*/  IMAD.WIDE R34, R19, 0x4, R34 ;  /* 0x0000000413227825 */ /* 0x000fe200078e0222 */
[----:B------:R-:W-:Y:S01]  /*02e0*/  CS2R R18, SRZ ;  /* 0x0000000000127805 */ /* 0x000fe2000001ff00 */
[----:B------:R4:W5:Y:S04]  /*02f0*/  @!P0 LDG.E.EL.128 R8, desc[UR6][R26.64] ;  /* 0x000000061a088981 */ /* 0x000968000c2e1d00 */
[----:B------:R1:W5:Y:S01]  /*0300*/  @!P0 LDG.E.EL.128 R20, desc[UR6][R34.64] ;  /* 0x0000000622148981 */ /* 0x000362000c2e1d00 */
[----:B---3--:R-:W-:-:S03]  /*0310*/  CS2R R24, SRZ ;  /* 0x0000000000187805 */ /* 0x008fc6000001ff00 */
[----:B------:R3:W5:Y:S01]  /*0320*/  @!P0 LDG.E.EL.128 R16, desc[UR6][R36.64] ;  /* 0x0000000624108981 */ /* 0x000762000c2e1d00 */
[----:B----4-:R-:W-:Y:S01]  /*0330*/  CS2R R26, SRZ ;  /* 0x00000000001a7805 */ /* 0x010fe2000001ff00 */
[C---:B-1----:R-:W-:Y:S01]  /*0340*/  IMAD.WIDE R34, R29.reuse, 0x4, R30 ;  /* 0x000000041d227825 */ /* 0x042fe200078e021e */
[----:B---3--:R-:W1:Y:S04]  /*0350*/  LDC.64 R36, c[0x0][0x228] ;  /* 0x00008a00ff247b82 */ /* 0x008e680000000a00 */
[----:B------:R3:W4:Y:S04]  /*0360*/  @!P0 LDG.E.EL.128 R24, desc[UR6][R34.64] ;  /* 0x0000000622188981 */ /* 0x000728000c2e1d00 */
[----:B---3--:R-:W3:Y:S01]  /*0370*/  LDC.64 R34, c[0x0][0x230] ;  /* 0x00008c00ff227b82 */ /* 0x008ee20000000a00 */
[----:B------:R-:W-:Y:S01]  /*0380*/  CS2R R30, SRZ ;  /* 0x00000000001e7805 */ /* 0x000fe2000001ff00 */
[----:B-1----:R-:W-:Y:S01]  /*0390*/  IMAD.WIDE R36, R29, 0x4, R36 ;  /* 0x000000041d247825 */ /* 0x002fe200078e0224 */
[----:B------:R-:W-:-:S06]  /*03a0*/  CS2R R28, SRZ ;  /* 0x00000000001c7805 */ /* 0x000fcc000001ff00 */
[----:B------:R1:W4:Y:S01]  /*03b0*/  @!P0 LDG.E.EL.128 R28, desc[UR6][R36.64] ;  /* 0x00000006241c8981 */ /* 0x000322000c2e1d00 */
[----:B---3--:R-:W-:-:S04]  /*03c0*/  IMAD.WIDE R34, R32, 0x4, R34 ;  /* 0x0000000420227825 */ /* 0x008fc800078e0222 */
[C---:B--2---:R-:W-:Y:S01]  /*03d0*/  FADD R4, -R12.reuse, R4 ;  /* 0x000000040c047221 */ /* 0x044fe20000000100 */
[C---:B------:R-:W-:Y:S01]  /*03e0*/  FADD R5, -R13.reuse, R5 ;  /* 0x000000050d057221 */ /* 0x040fe20000000100 */
[C---:B-----5:R-:W-:Y:S01]  /*03f0*/  FADD R8, -R12.reuse, R8 ;  /* 0x000000080c087221 */ /* 0x060fe20000000100 */
[C---:B------:R-:W-:Y:S01]  /*0400*/  FADD R20, -R12.reuse, R20 ;  /* 0x000000140c147221 */ /* 0x040fe20000000100 */
[C---:B------:R-:W-:Y:S01]  /*0410*/  FADD R21, -R13.reuse, R21 ;  /* 0x000000150d157221 */ /* 0x040fe20000000100 */
[----:B------:R-:W-:Y:S01]  /*0420*/  FADD R16, -R12, R16 ;  /* 0x000000100c107221 */ /* 0x000fe20000000100 */
[C---:B------:R-:W-:Y:S01]  /*0430*/  FADD R12, -R13.reuse, R9 ;  /* 0x000000090d0c7221 */ /* 0x040fe20000000100 */
[----:B------:R-:W-:Y:S01]  /*0440*/  FADD R17, -R13, R17 ;  /* 0x000000110d117221 */ /* 0x000fe20000000100 */
[----:B------:R-:W-:-:S04]  /*0450*/  IMAD.MOV.U32 R13, RZ, RZ, 0x39800000 ;  /* 0x39800000ff0d7424 */ /* 0x000fc800078e00ff */
[----:B----4-:R-:W-:-:S06]  /*0460*/  FFMA R9, R24, R13, 9.9999997473787516356e-06 ;  /* 0x3727c5ac18097423 */ /* 0x010fcc000000000d */
[----:B------:R-:W1:Y:S01]  /*0470*/  MUFU.RSQ R9, R9 ;  /* 0x0000000900097308 */ /* 0x000e620000001400 */
[C---:B------:R-:W-:Y:S01]  /*0480*/  FADD R6, -R14.reuse, R6 ;  /* 0x000000060e067221 */ /* 0x040fe20000000100 */
[C---:B------:R-:W-:Y:S01]  /*0490*/  FADD R24, -R14.reuse, R10 ;  /* 0x0000000a0e187221 */ /* 0x040fe20000000100 */
[C---:B------:R-:W-:Y:S01]  /*04a0*/  FADD R18, -R14.reuse, R18 ;  /* 0x000000120e127221 */ /* 0x040fe20000000100 */
[----:B------:R-:W-:Y:S01]  /*04b0*/  FADD R22, -R14, R22 ;  /* 0x000000160e167221 */ /* 0x000fe20000000100 */
[C---:B------:R-:W-:Y:S01]  /*04c0*/  FADD R7, -R15.reuse, R7 ;  /* 0x000000070f077221 */ /* 0x040fe20000000100 */
[C---:B------:R-:W-:Y:S01]  /*04d0*/  FADD R14, -R15.reuse, R11 ;  /* 0x0000000b0f0e7221 */ /* 0x040fe20000000100 */
[C---:B------:R-:W-:Y:S01]  /*04e0*/  FADD R19, -R15.reuse, R19 ;  /* 0x000000130f137221 */ /* 0x040fe20000000100 */
[----:B------:R-:W-:Y:S01]  /*04f0*/  FADD R23, -R15, R23 ;  /* 0x000000170f177221 */ /* 0x000fe20000000100 */
[----:B------:R-:W-:Y:S01]  /*0500*/  CS2R R10, SRZ ;  /* 0x00000000000a7805 */ /* 0x000fe2000001ff00 */
[C---:B-1----:R-:W-:Y:S01]  /*0510*/  FMUL R37, R9.reuse, R16 ;  /* 0x0000001009257220 */ /* 0x042fe20000400000 */
[C---:B------:R-:W-:Y:S01]  /*0520*/  FMUL R15, R9.reuse, R20 ;  /* 0x00000014090f7220 */ /* 0x040fe20000400000 */
[C---:B------:R-:W-:Y:S01]  /*0530*/  FMUL R16, R9.reuse, R8 ;  /* 0x0000000809107220 */ /* 0x040fe20000400000 */
[----:B------:R-:W-:Y:S01]  /*0540*/  FMUL R4, R9, R4 ;  /* 0x0000000409047220 */ /* 0x000fe20000400000 */
[----:B------:R-:W-:-:S06]  /*0550*/  CS2R R8, SRZ ;  /* 0x0000000000087805 */ /* 0x000fcc000001ff00 */
[----:B------:R1:W2:Y:S01]  /*0560*/  @!P0 LDG.E.EL.128 R8, desc[UR6][R34.64] ;  /* 0x0000000622088981 */ /* 0x0002a2000c2e1d00 */
[----:B------:R-:W3:Y:S01]  /*0570*/  S2R R20, SR_TID.X ;  /* 0x0000000000147919 */ /* 0x000ee20000002100 */
[----:B------:R-:W4:Y:S01]  /*0580*/  S2UR UR5, SR_CgaCtaId ;  /* 0x00000000000579c3 */ /* 0x000f220000008800 */
[----:B------:R-:W-:-:S04]  /*0590*/  FFMA R27, R27, R13, 9.9999997473787516356e-06 ;  /* 0x3727c5ac1b1b7423 */ /* 0x000fc8000000000d */
[----:B------:R-:W1:Y:S01]  /*05a0*/  MUFU.RSQ R32, R27 ;  /* 0x0000001b00207308 */ /* 0x000e620000001400 */
[----:B------:R-:W-:Y:S01]  /*05b0*/  FFMA R25, R25, R13, 9.9999997473787516356e-06 ;  /* 0x3727c5ac19197423 */ /* 0x000fe2000000000d */
[----:B------:R-:W-:Y:S01]  /*05c0*/  UMOV UR4, 0x400 ;  /* 0x0000040000047882 */ /* 0x000fe20000000000 */
[C---:B-1----:R-:W-:Y:S01]  /*05d0*/  FMUL R34, R32.reuse, R19 ;  /* 0x0000001320227220 */ /* 0x042fe20000400000 */
[----:B------:R-:W-:Y:S01]  /*05e0*/  FMUL R14, R32, R14 ;  /* 0x0000000e200e7220 */ /* 0x000fe20000400000 */
[----:B----4-:R-:W-:Y:S01]  /*05f0*/  UPRMT UR4, UR5, 0x654, UR4 ;  /* 0x0000065405047896 */ /* 0x010fe20008000004 */
[-CC-:B--2---:R-:W-:Y:S01]  /*0600*/  FFMA R4, R4, R28.reuse, R8.reuse ;  /* 0x0000001c04047223 */ /* 0x184fe20000000008 */
[-CC-:B------:R-:W-:Y:S01]  /*0610*/  FFMA R16, R16, R28.reuse, R8.reuse ;  /* 0x0000001c10107223 */ /* 0x180fe20000000008 */
[-CC-:B------:R-:W-:Y:S01]  /*0620*/  FFMA R37, R37, R28.reuse, R8.reuse ;  /* 0x0000001c25257223 */ /* 0x180fe20000000008 */
[----:B------:R-:W-:Y:S01]  /*0630*/  FFMA R8, R15, R28, R8 ;  /* 0x0000001c0f087223 */ /* 0x000fe20000000008 */
[----:B------:R-:W-:Y:S01]  /*0640*/  FFMA R15, R26, R13, 9.9999997473787516356e-06 ;  /* 0x3727c5ac1a0f7423 */ /* 0x000fe2000000000d */
[----:B---3--:R-:W-:Y:S01]  /*0650*/  SHF.L.U32 R13, R20, 0x8, RZ ;  /* 0x00000008140d7819 */ /* 0x008fe200000006ff */
[----:B------:R1:W2:Y:S01]  /*0660*/  MUFU.RSQ R26, R25 ;  /* 0x00000019001a7308 */ /* 0x0002a20000001400 */
[----:B------:R-:W-:-:S02]  /*0670*/  FMUL R28, R32, R23 ;  /* 0x00000017201c7220 */ /* 0x000fc40000400000 */
[----:B------:R-:W-:Y:S01]  /*0680*/  LOP3.LUT R13, R13, 0xf00, RZ, 0xc0, !PT ;  /* 0x00000f000d0d7812 */ /* 0x000fe200078ec0ff */
[----:B------:R-:W-:-:S04]  /*0690*/  FMUL R32, R32, R7 ;  /* 0x0000000720207220 */ /* 0x000fc80000400000 */
[----:B------:R-:W3:Y:S01]  /*06a0*/  MUFU.RSQ R15, R15 ;  /* 0x0000000f000f7308 */ /* 0x000ee20000001400 */
[C---:B------:R-:W-:Y:S02]  /*06b0*/  LOP3.LUT R7, R13.reuse, 0x40, RZ, 0xfc, !PT ;  /* 0x000000400d077812 */ /* 0x040fe400078efcff */
[C---:B------:R-:W-:Y:S02]  /*06c0*/  LOP3.LUT R23, R13.reuse, 0x80, RZ, 0xfc, !PT ;  /* 0x000000800d177812 */ /* 0x040fe400078efcff */
[C---:B-1----:R-:W-:Y:S02]  /*06d0*/  LOP3.LUT R25, R13.reuse, 0xc0, RZ, 0xfc, !PT ;  /* 0x000000c00d197812 */ /* 0x042fe400078efcff */
[C---:B------:R-:W-:Y:S02]  /*06e0*/  LOP3.LUT R19, R13.reuse, R2, RZ, 0xfc, !PT ;  /* 0x000000020d137212 */ /* 0x040fe400078efcff */
[----:B------:R-:W-:Y:S02]  /*06f0*/  LEA.HI R36, R13, UR4, RZ, 0x1e ;  /* 0x000000040d247c11 */ /* 0x000fe4000f8ff0ff */
[----:B------:R-:W-:-:S02]  /*0700*/  LEA.HI R7, R7, UR4, RZ, 0x1e ;  /* 0x0000000407077c11 */ /* 0x000fc4000f8ff0ff */
[----:B------:R-:W-:Y:S02]  /*0710*/  LEA.HI R23, R23, UR4, RZ, 0x1e ;  /* 0x0000000417177c11 */ /* 0x000fe4000f8ff0ff */
[----:B------:R-:W-:Y:S01]  /*0720*/  LEA.HI R25, R25, UR4, RZ, 0x1e ;  /* 0x0000000419197c11 */ /* 0x000fe2000f8ff0ff */
[C---:B--2---:R-:W-:Y:S01]  /*0730*/  FMUL R17, R26.reuse, R17 ;  /* 0x000000111a117220 */ /* 0x044fe20000400000 */
[C---:B------:R-:W-:Y:S01]  /*0740*/  LEA R13, R19.reuse, R36, 0x2 ;  /* 0x00000024130d7211 */ /* 0x040fe200078e10ff */
[C---:B------:R-:W-:Y:S01]  /*0750*/  FMUL R36, R26.reuse, R21 ;  /* 0x000000151a247220 */ /* 0x040fe20000400000 */
[C---:B------:R-:W-:Y:S01]  /*0760*/  FMUL R12, R26.reuse, R12 ;  /* 0x0000000c1a0c7220 */ /* 0x040fe20000400000 */
[C---:B------:R-:W-:Y:S01]  /*0770*/  IMAD R7, R19.reuse, 0x4, R7 ;  /* 0x0000000413077824 */ /* 0x040fe200078e0207 */
[C---:B------:R-:W-:Y:S01]  /*0780*/  LEA R23, R19.reuse, R23, 0x2 ;  /* 0x0000001713177211 */ /* 0x040fe200078e10ff */
[----:B------:R-:W-:Y:S01]  /*0790*/  FMUL R26, R26, R5 ;  /* 0x000000051a1a7220 */ /* 0x000fe20000400000 */
[----:B------:R-:W-:Y:S01]  /*07a0*/  LEA R19, R19, R25, 0x2 ;  /* 0x0000001913137211 */ /* 0x000fe200078e10ff */
[C---:B---3--:R-:W-:Y:S01]  /*07b0*/  FMUL R5, R15.reuse, R22 ;  /* 0x000000160f057220 */ /* 0x048fe20000400000 */
[C---:B------:R-:W-:Y:S01]  /*07c0*/  FMUL R21, R15.reuse, R18 ;  /* 0x000000120f157220 */ /* 0x040fe20000400000 */
[C---:B------:R-:W-:Y:S01]  /*07d0*/  FMUL R25, R15.reuse, R24 ;  /* 0x000000180f197220 */ /* 0x040fe20000400000 */
[----:B------:R-:W-:Y:S01]  /*07e0*/  FMUL R15, R15, R6 ;  /* 0x000000060f0f7220 */ /* 0x000fe20000400000 */
[-CC-:B------:R-:W-:Y:S01]  /*07f0*/  FFMA R6, R26, R29.reuse, R9.reuse ;  /* 0x0000001d1a067223 */ /* 0x180fe20000000009 */
[----:B------:R-:W-:Y:S01]  /*0800*/  FFMA R18, R12, R29, R9 ;  /* 0x0000001d0c127223 */ /* 0x000fe20000000009 */
[----:B------:R-:W-:-:S03]  /*0810*/  FSETP.GT.AND P3, PT, R4, RZ, PT ;  /* 0x000000ff0400720b */ /* 0x000fc60003f64000 */
[----:B------:R-:W-:Y:S02]  /*0820*/  FSETP.GT.AND P2, PT, R6, RZ, PT ;  /* 0x000000ff0600720b */ /* 0x000fe40003f44000 */
[----:B------:R-:W-:Y:S01]  /*0830*/  FSETP.GT.AND P1, PT, R18, RZ, PT ;  /* 0x000000ff1200720b */ /* 0x000fe20003f24000 */
[-CC-:B------:R-:W-:Y:S01]  /*0840*/  FFMA R32, R32, R31.reuse, R11.reuse ;  /* 0x0000001f20207223 */ /* 0x180fe2000000000b */
[-CC-:B------:R-:W-:Y:S01]  /*0850*/  FFMA R22, R15, R30.reuse, R10.reuse ;  /* 0x0000001e0f167223 */ /* 0x180fe2000000000a */
[----:B------:R-:W-:Y:S01]  /*0860*/  FFMA R24, R25, R30, R10 ;  /* 0x0000001e19187223 */ /* 0x000fe2000000000a */
[----:B------:R-:W-:Y:S02]  /*0870*/  FFMA R14, R14, R31, R11 ;  /* 0x0000001f0e0e7223 */ /* 0x000fe4000000000b */
[----:B------:R-:W-:Y:S02]  /*0880*/  FSETP.GT.AND P5, PT, R32, RZ, PT ;  /* 0x000000ff2000720b */ /* 0x000fe40003fa4000 */
[----:B------:R-:W-:-:S03]  /*0890*/  FSETP.GT.AND P6, PT, R22, RZ, PT ;  /* 0x000000ff1600720b */ /* 0x000fc60003fc4000 */
[----:B------:R-:W-:Y:S01]  /*08a0*/  @!P2 FMUL R6, R6, 0.20000000298023223877 ;  /* 0x3e4ccccd0606a820 */ /* 0x000fe20000400000 */
[----:B------:R-:W-:Y:S01]  /*08b0*/  FSETP.GT.AND P2, PT, R24, RZ, PT ;  /* 0x000000ff1800720b */ /* 0x000fe20003f44000 */
[----:B------:R-:W-:Y:S01]  /*08c0*/  @!P3 FMUL R4, R4, 0.20000000298023223877 ;  /* 0x3e4ccccd0404b820 */ /* 0x000fe20000400000 */
[----:B------:R-:W-:Y:S01]  /*08d0*/  FSETP.GT.AND P0, PT, R16, RZ, PT ;  /* 0x000000ff1000720b */ /* 0x000fe20003f04000 */
[----:B------:R-:W-:Y:S01]  /*08e0*/  @!P1 FMUL R18, R18, 0.20000000298023223877 ;  /* 0x3e4ccccd12129820 */ /* 0x000fe20000400000 */
[----:B------:R-:W-:Y:S02]  /*08f0*/  FSETP.GT.AND P3, PT, R14, RZ, PT ;  /* 0x000000ff0e00720b */ /* 0x000fe40003f64000 */
[----:B------:R-:W-:Y:S01]  /*0900*/  FSETP.GT.AND P1, PT, R8, RZ, PT ;  /* 0x000000ff0800720b */ /* 0x000fe20003f24000 */
[----:B------:R-:W-:Y:S01]  /*0910*/  FFMA R12, R17, R29, R9 ;  /* 0x0000001d110c7223 */ /* 0x000fe20000000009 */
[-CC-:B------:R-:W-:Y:S01]  /*0920*/  FFMA R26, R21, R30.reuse, R10.reuse ;  /* 0x0000001e151a7223 */ /* 0x180fe2000000000a */
[----:B------:R-:W-:Y:S01]  /*0930*/  FFMA R34, R34, R31, R11 ;  /* 0x0000001f22227223 */ /* 0x000fe2000000000b */
[----:B------:R-:W-:Y:S01]  /*0940*/  FFMA R36, R36, R29, R9 ;  /* 0x0000001d24247223 */ /* 0x000fe20000000009 */
[----:B------:R-:W-:Y:S01]  /*0950*/  FSETP.GT.AND P4, PT, R37, RZ, PT ;  /* 0x000000ff2500720b */ /* 0x000fe20003f84000 */
[----:B------:R-:W-:Y:S01]  /*0960*/  @!P5 FMUL R32, R32, 0.20000000298023223877 ;  /* 0x3e4ccccd2020d820 */ /* 0x000fe20000400000 */
[----:B------:R-:W-:Y:S01]  /*0970*/  FFMA R30, R5, R30, R10 ;  /* 0x0000001e051e7223 */ /* 0x000fe2000000000a */
[----:B------:R-:W-:Y:S01]  /*0980*/  FSETP.GT.AND P5, PT, R12, RZ, PT ;  /* 0x000000ff0c00720b */ /* 0x000fe20003fa4000 */
[----:B------:R-:W-:Y:S01]  /*0990*/  @!P6 FMUL R22, R22, 0.20000000298023223877 ;  /* 0x3e4ccccd1616e820 */ /* 0x000fe20000400000 */
[----:B------:R-:W-:Y:S01]  /*09a0*/  FFMA R28, R28, R31, R11 ;  /* 0x0000001f1c1c7223 */ /* 0x000fe2000000000b */
[----:B------:R-:W-:Y:S01]  /*09b0*/  FSETP.GT.AND P6, PT, R26, RZ, PT ;  /* 0x000000ff1a00720b */ /* 0x000fe20003fc4000 */
[----:B------:R-:W-:Y:S01]  /*09c0*/  @!P2 FMUL R24, R24, 0.20000000298023223877 ;  /* 0x3e4ccccd1818a820 */ /* 0x000fe20000400000 */
[----:B------:R-:W-:Y:S01]  /*09d0*/  FSETP.GT.AND P2, PT, R34, RZ, PT ;  /* 0x000000ff2200720b */ /* 0x000fe20003f44000 */
[----:B------:R-:W-:Y:S01]  /*09e0*/  @!P0 FMUL R16, R16, 0.20000000298023223877 ;  /* 0x3e4ccccd10108820 */ /* 0x000fe20000400000 */
[----:B------:R-:W-:Y:S01]  /*09f0*/  @!P3 FMUL R14, R14, 0.20000000298023223877 ;  /* 0x3e4ccccd0e0eb820 */ /* 0x000fe20000400000 */
[----:B------:R-:W-:Y:S01]  /*0a00*/  FSETP.GT.AND P0, PT, R36, RZ, PT ;  /* 0x000000ff2400720b */ /* 0x000fe20003f04000 */
[----:B------:R-:W-:Y:S01]  /*0a10*/  @!P1 FMUL R8, R8, 0.20000000298023223877 ;  /* 0x3e4ccccd08089820 */ /* 0x000fe20000400000 */
[----:B------:R-:W-:-:S02]  /*0a20*/  FSETP.GT.AND P3, PT, R30, RZ, PT ;  /* 0x000000ff1e00720b */ /* 0x000fc40003f64000 */
[----:B------:R-:W-:Y:S01]  /*0a30*/  FSETP.GT.AND P1, PT, R28, RZ, PT ;  /* 0x000000ff1c00720b */ /* 0x000fe20003f24000 */
[----:B------:R-:W-:Y:S01]  /*0a40*/  STS [R13], R4 ;  /* 0x000000040d007388 */ /* 0x000fe20000000800 */
[----:B------:R-:W-:-:S03]  /*0a50*/  @!P4 FMUL R37, R37, 0.20000000298023223877 ;  /* 0x3e4ccccd2525c820 */ /* 0x000fc60000400000 */
[----:B------:R-:W-:Y:S01]  /*0a60*/  STS [R7+0x100], R6 ;  /* 0x0001000607007388 */ /* 0x000fe20000000800 */
[----:B------:R-:W-:-:S03]  /*0a70*/  @!P5 FMUL R12, R12, 0.20000000298023223877 ;  /* 0x3e4ccccd0c0cd820 */ /* 0x000fc60000400000 */
[----:B------:R-:W-:Y:S01]  /*0a80*/  STS [R23+0x200], R22 ;  /* 0x0002001617007388 */ /* 0x000fe20000000800 */
[----:B------:R-:W-:-:S03]  /*0a90*/  @!P6 FMUL R26, R26, 0.20000000298023223877 ;  /* 0x3e4ccccd1a1ae820 */ /* 0x000fc60000400000 */
[----:B------:R-:W-:Y:S01]  /*0aa0*/  STS [R19+0x300], R32 ;  /* 0x0003002013007388 */ /* 0x000fe20000000800 */
[----:B------:R-:W-:-:S03]  /*0ab0*/  @!P2 FMUL R34, R34, 0.20000000298023223877 ;  /* 0x3e4ccccd2222a820 */ /* 0x000fc60000400000 */
[----:B------:R1:W-:Y:S01]  /*0ac0*/  STS [R13+0x40], R16 ;  /* 0x000040100d007388 */ /* 0x0003e20000000800 */
[----:B------:R-:W-:-:S03]  /*0ad0*/  @!P0 FMUL R36, R36, 0.20000000298023223877 ;  /* 0x3e4ccccd24248820 */ /* 0x000fc60000400000 */
[----:B------:R-:W-:Y:S01]  /*0ae0*/  STS [R7+0x140], R18 ;  /* 0x0001401207007388 */ /* 0x000fe20000000800 */
[----:B------:R-:W-:-:S03]  /*0af0*/  @!P3 FMUL R30, R30, 0.20000000298023223877 ;  /* 0x3e4ccccd1e1eb820 */ /* 0x000fc60000400000 */
[----:B------:R-:W-:Y:S01]  /*0b00*/  STS [R23+0x240], R24 ;  /* 0x0002401817007388 */ /* 0x000fe20000000800 */
[----:B------:R-:W-:-:S03]  /*0b10*/  @!P1 FMUL R28, R28, 0.20000000298023223877 ;  /* 0x3e4ccccd1c1c9820 */ /* 0x000fc60000400000 */
[----:B------:R-:W-:Y:S04]  /*0b20*/  STS [R19+0x340], R14 ;  /* 0x0003400e13007388 */ /* 0x000fe80000000800 */
[----:B------:R-:W-:Y:S04]  /*0b30*/  STS [R13+0x80], R37 ;  /* 0x000080250d007388 */ /* 0x000fe80000000800 */
[----:B------:R2:W-:Y:S04]  /*0b40*/  STS [R7+0x180], R12 ;  /* 0x0001800c07007388 */ /* 0x0005e80000000800 */
[----:B------:R-:W-:Y:S04]  /*0b50*/  STS [R23+0x280], R26 ;  /* 0x0002801a17007388 */ /* 0x000fe80000000800 */
[----:B------:R-:W-:Y:S01]  /*0b60*/  STS [R19+0x380], R34 ;  /* 0x0003802213007388 */ /* 0x000fe20000000800 */
[----:B-1----:R-:W-:-:S03]  /*0b70*/  LOP3.LUT R16, R0, 0x3fc, RZ, 0xc0, !PT ;  /* 0x000003fc00107812 */ /* 0x002fc600078ec0ff */
[----:B------:R-:W-:Y:S04]  /*0b80*/  STS [R13+0xc0], R8 ;  /* 0x0000c0080d007388 */ /* 0x000fe80000000800 */
[----:B------:R-:W-:Y:S04]  /*0b90*/  STS [R7+0x1c0], R36 ;  /* 0x0001c02407007388 */ /* 0x000fe80000000800 */
[----:B------:R1:W-:Y:S04]  /*0ba0*/  STS [R23+0x2c0], R30 ;  /* 0x0002c01e17007388 */ /* 0x0003e80000000800 */
[----:B------:R3:W-:Y:S01]  /*0bb0*/  STS [R19+0x3c0], R28 ;  /* 0x0003c01c13007388 */ /* 0x0007e20000000800 */
[----:B------:R-:W-:-:S02]  /*0bc0*/  LOP3.LUT R4, R16, 0x400, RZ, 0xfc, !PT ;  /* 0x0000040010047812 */ /* 0x000fc400078efcff */
[----:B------:R-:W-:Y:S02]  /*0bd0*/  LOP3.LUT R5, R16, 0x800, RZ, 0xfc, !PT ;  /* 0x0000080010057812 */ /* 0x000fe400078efcff */
[----:B------:R-:W-:Y:S02]  /*0be0*/  SHF.R.U32.HI R4, RZ, 0x2, R4 ;  /* 0x00000002ff047819 */ /* 0x000fe40000011604 */
[----:B------:R-:W-:Y:S02]  /*0bf0*/  SHF.R.U32.HI R5, RZ, 0x2, R5 ;  /* 0x00000002ff057819 */ /* 0x000fe40000011605 */
[----:B------:R-:W-:Y:S02]  /*0c00*/  LOP3.LUT R20, R20, 0xf0, RZ, 0xc0, !PT ;  /* 0x000000f014147812 */ /* 0x000fe400078ec0ff */
[----:B------:R-:W-:Y:S02]  /*0c10*/  LOP3.LUT R4, R4, 0x1f0, RZ, 0xc0, !PT ;  /* 0x000001f004047812 */ /* 0x000fe400078ec0ff */
[----:B------:R-:W-:Y:S01]  /*0c20*/  LOP3.LUT R6, R5, 0x2f0, RZ, 0xc0, !PT ;  /* 0x000002f005067812 */ /* 0x000fe200078ec0ff */
[----:B------:R-:W-:Y:S01]  /*0c30*/  VIADD R5, R20, UR4 ;  /* 0x0000000414057c36 */ /* 0x000fe20008000000 */
[----:B------:R-:W-:Y:S01]  /*0c40*/  IADD3 R9, R4, UR4, RZ ;  /* 0x0000000404097c10 */ /* 0x000fe2000fffe0ff */
[----:B------:R-:W4:Y:S01]  /*0c50*/  LDC.64 R20, c[0x0][0x238] ;  /* 0x00008e00ff147b82 */ /* 0x000f220000000a00 */
[----:B------:R-:W-:Y:S01]  /*0c60*/  IADD3 R11, R6, UR4, RZ ;  /* 0x00000004060b7c10 */ /* 0x000fe2000fffe0ff */
[----:B------:R-:W-:-:S06]  /*0c70*/  IMAD R5, R16, 0x4, R5 ;  /* 0x0000000410057824 */ /* 0x000fcc00078e0205 */
[----:B------:R-:W-:Y:S01]  /*0c80*/  BAR.SYNC.DEFER_BLOCKING 0x0 ;  /* 0x0000000000007b1d */ /* 0x000fe20000010000 */
[C---:B------:R-:W-:Y:S02]  /*0c90*/  LEA R9, R16.reuse, R9, 0x2 ;  /* 0x0000000910097211 */ /* 0x040fe400078e10ff */
[----:B--2---:R-:W-:-:S03]  /*0ca0*/  LEA R12, R16, R11, 0x2 ;  /* 0x0000000b100c7211 */ /* 0x004fc600078e10ff */
[----:B------:R-:W2:Y:S04]  /*0cb0*/  LDS.128 R4, [R5] ;  /* 0x0000000005047984 */ /* 0x000ea80000000c00 */
[----:B------:R-:W5:Y:S04]  /*0cc0*/  LDS.128 R8, [R9+0x1000] ;  /* 0x0010000009087984 */ /* 0x000f680000000c00 */
[----:B------:R-:W5:Y:S01]  /*0cd0*/  LDS.128 R12, [R12+0x2000] ;  /* 0x002000000c0c7984 */ /* 0x000f620000000c00 */
[----:B------:R-:W-:Y:S02]  /*0ce0*/  LOP3.LUT R18, R16, 0xc00, RZ, 0xfc, !PT ;  /* 0x00000c0010127812 */ /* 0x000fe400078efcff */
[----:B------:R-:W-:-:S02]  /*0cf0*/  LOP3.LUT R17, R3, 0x30, R2, 0xfe, !PT ;  /* 0x0000003003117812 */ /* 0x000fc400078efe02 */
[----:B------:R-:W-:Y:S02]  /*0d00*/  LOP3.LUT R25, R3, R2, RZ, 0xfc, !PT ;  /* 0x0000000203197212 */ /* 0x000fe400078efcff */
[----:B-1----:R-:W-:Y:S02]  /*0d10*/  LOP3.LUT R23, R3, 0x20, R2, 0xfe, !PT ;  /* 0x0000002003177812 */ /* 0x002fe400078efe02 */
[----:B------:R-:W-:Y:S02]  /*0d20*/  LOP3.LUT R3, R3, 0x10, R2, 0xfe, !PT ;  /* 0x0000001003037812 */ /* 0x000fe400078efe02 */
[----:B------:R-:W-:Y:S02]  /*0d30*/  LOP3.LUT R0, R33, 0x3c, R0, 0xf8, !PT ;  /* 0x0000003c21007812 */ /* 0x000fe400078ef800 */
[----:B------:R-:W-:Y:S02]  /*0d40*/  SHF.R.U32.HI R18, RZ, 0x2, R18 ;  /* 0x00000002ff127819 */ /* 0x000fe40000011612 */
[----:B------:R-:W-:-:S02]  /*0d50*/  ISETP.GE.AND P0, PT, R25, 0x400, PT ;  /* 0x000004001900780c */ /* 0x000fc40003f06270 */
[----:B------:R-:W-:Y:S01]  /*0d60*/  ISETP.GE.AND P1, PT, R3, 0x400, PT ;  /* 0x000004000300780c */ /* 0x000fe20003f26270 */
[----:B------:R-:W-:Y:S01]  /*0d70*/  IMAD R25, R25, 0x1000, R0 ;  /* 0x0000100019197824 */ /* 0x000fe200078e0200 */
[----:B------:R-:W-:Y:S02]  /*0d80*/  ISETP.GE.AND P2, PT, R23, 0x400, PT ;  /* 0x000004001700780c */ /* 0x000fe40003f46270 */
[----:B------:R-:W-:Y:S02]  /*0d90*/  LOP3.LUT R18, R18, 0x3f0, RZ, 0xc0, !PT ;  /* 0x000003f012127812 */ /* 0x000fe400078ec0ff */
[----:B------:R-:W-:Y:S02]  /*0da0*/  ISETP.GE.AND P3, PT, R17, 0x400, PT ;  /* 0x000004001100780c */ /* 0x000fe40003f66270 */
[-C--:B---3--:R-:W-:Y:S02]  /*0db0*/  LEA R19, R3, R0.reuse, 0xc ;  /* 0x0000000003137211 */ /* 0x088fe400078e60ff */
[----:B------:R-:W-:Y:S01]  /*0dc0*/  LEA R23, R23, R0, 0xc ;  /* 0x0000000017177211 */ /* 0x000fe200078e60ff */
[----:B----4-:R-:W-:-:S04]  /*0dd0*/  IMAD.WIDE R2, R25, 0x4, R20 ;  /* 0x0000000419027825 */ /* 0x010fc800078e0214 */
[----:B------:R-:W-:Y:S02]  /*0de0*/  VIADD R25, R18, UR4 ;  /* 0x0000000412197c36 */ /* 0x000fe40008000000 */
[--C-:B------:R-:W-:Y:S01]  /*0df0*/  IMAD.WIDE R18, R19, 0x4, R20.reuse ;  /* 0x0000000413127825 */ /* 0x100fe200078e0214 */
[----:B--2---:R1:W-:Y:S03]  /*0e00*/  @!P0 STG.E.128 desc[UR6][R2.64], R4 ;  /* 0x0000000402008986 */ /* 0x0043e6000c101d06 */
[----:B------:R-:W-:Y:S01]  /*0e10*/  IMAD.WIDE R22, R23, 0x4, R20 ;  /* 0x0000000417167825 */ /* 0x000fe200078e0214 */
[----:B-----5:R1:W-:Y:S01]  /*0e20*/  @!P1 STG.E.128 desc[UR6][R18.64], R8 ;  /* 0x0000000812009986 */ /* 0x0203e2000c101d06 */
[----:B------:R-:W-:-:S03]  /*0e30*/  LEA R25, R16, R25, 0x2 ;  /* 0x0000001910197211 */ /* 0x000fc600078e10ff */
[----:B0-----:R1:W-:Y:S01]  /*0e40*/  @!P2 STG.E.128 desc[UR6][R22.64], R12 ;  /* 0x0000000c1600a986 */ /* 0x0013e2000c101d06 */
[----:B------:R-:W-:Y:S05]  /*0e50*/  @P3 EXIT ;  /* 0x000000000000394d */ /* 0x000fea0003800000 */
[----:B------:R-:W0:Y:S01]  /*0e60*/  LDS.128 R24, [R25+0x3000] ;  /* 0x0030000019187984 */ /* 0x000e220000000c00 */
[----:B------:R-:W-:-:S05]  /*0e70*/  LEA R17, R17, R0, 0xc ;  /* 0x0000000011117211 */ /* 0x000fca00078e60ff */
[----:B------:R-:W-:-:S05]  /*0e80*/  IMAD.WIDE R20, R17, 0x4, R20 ;  /* 0x0000000411147825 */ /* 0x000fca00078e0214 */
[----:B0-----:R-:W-:Y:S01]  /*0e90*/  STG.E.128 desc[UR6][R20.64], R24 ;  /* 0x0000001814007986 */ /* 0x001fe2000c101d06 */
[----:B------:R-:W-:Y:S05]  /*0ea0*/  EXIT ;  /* 0x000000000000794d */ /* 0x000fea0003800000 */
.L_x_0:
[----:B------:R-:W-:-:S00]  /*0eb0*/  BRA `(.L_x_0) ;  /* 0xfffffffc00fc7947 */ /* 0x000fc0000383ffff */
[----:B------:R-:W-:-:S00]  /*0ec0*/  NOP ;  /* 0x0000000000007918 */ /* 0x000fc00000000000 */
        /* <DEDUP_REMOVED lines=11> */
.L_x_1:


//--------------------- .nv.global.init           --------------------------
	.section	.nv.global.init,"aw",@progbits
.nv.global.init:
	.type		_$_str,@object
	.size		_$_str,(.L_0 - _$_str)
_$_str:
        /*0000*/ 	.byte	0x5f, 0x5f, 0x43, 0x55, 0x44, 0x41, 0x5f, 0x46, 0x54, 0x5a, 0x00
.L_0:


//--------------------- .nv.shared.triton_poi_fused__native_batch_norm_legit_leaky_relu_6 --------------------------
	.section	.nv.shared.triton_poi_fused__native_batch_norm_legit_leaky_relu_6,"aw",@nobits
	.sectionflags	@""
	.align	16
	.zero		1024


//--------------------- .nv.constant0.triton_poi_fused__native_batch_norm_legit_leaky_relu_6 --------------------------
	.section	.nv.constant0.triton_poi_fused__native_batch_norm_legit_leaky_relu_6,"a",@progbits
	.sectionflags	@""
	.align	4
.nv.constant0.triton_poi_fused__native_batch_norm_legit_leaky_relu_6:
	.zero		584
